//
// Generated by NVIDIA NVVM Compiler
//
// Compiler Build ID: CL-36424714
// Cuda compilation tools, release 13.0, V13.0.88
// Based on NVVM 20.0.0
//

.version 9.0
.target sm_100
.address_size 64

	// .globl	_Z11generateMatPViii
.global .align 4 .b8 precalc_xorwow_matrix[102400];
.global .align 4 .b8 precalc_xorwow_offset_matrix[102400];
.global .align 4 .b8 mrg32k3aM1[2304];
.global .align 4 .b8 mrg32k3aM2[2304];
.global .align 4 .b8 mrg32k3aM1SubSeq[2016];
.global .align 4 .b8 mrg32k3aM2SubSeq[2016];
.global .align 4 .b8 mrg32k3aM1Seq[2304];
.global .align 4 .b8 mrg32k3aM2Seq[2304];
.const .align 8 .b8 __cr_lgamma_table[72];

.visible .entry _Z11generateMatPViii(
	.param .u64 .ptr .align 1 _Z11generateMatPViii_param_0,
	.param .u32 _Z11generateMatPViii_param_1,
	.param .u32 _Z11generateMatPViii_param_2
)
{
	.reg .pred 	%p<17>;
	.reg .b32 	%r<75>;
	.reg .b32 	%f<4>;
	.reg .b64 	%rd<16>;

	ld.param.u64 	%rd5, [_Z11generateMatPViii_param_0];
	ld.param.u32 	%r25, [_Z11generateMatPViii_param_1];
	ld.param.u32 	%r26, [_Z11generateMatPViii_param_2];
	cvta.to.global.u64 	%rd1, %rd5;
	// begin inline asm
	mov.u32 %r27, %envreg2;
	// end inline asm
	cvt.u64.u32 	%rd6, %r27;
	// begin inline asm
	mov.u32 %r28, %envreg1;
	// end inline asm
	cvt.u64.u32 	%rd7, %r28;
	shl.b64 	%rd8, %rd7, 32;
	or.b64  	%rd2, %rd8, %rd6;
	mov.u32 	%r1, %ctaid.y;
	mov.u32 	%r29, %ntid.y;
	mov.u32 	%r2, %tid.y;
	mad.lo.s32 	%r3, %r1, %r29, %r2;
	mov.u32 	%r4, %ctaid.x;
	mov.u32 	%r30, %ntid.x;
	mov.u32 	%r5, %tid.x;
	mad.lo.s32 	%r6, %r4, %r30, %r5;
	mov.u32 	%r7, %nctaid.x;
	mul.lo.s32 	%r8, %r7, %r30;
	setp.lt.s32 	%p1, %r26, 1;
	@%p1 bra 	$L__BB0_22;
	mul.lo.s32 	%r32, %r25, %r25;
	mul.wide.u32 	%rd9, %r32, 4;
	add.s64 	%rd3, %rd1, %rd9;
	mad.lo.s32 	%r9, %r3, %r8, %r6;
	add.s64 	%rd4, %rd2, 4;
	add.s32 	%r33, %r5, %r2;
	mov.u32 	%r34, %tid.z;
	or.b32  	%r10, %r33, %r34;
	mov.u32 	%r35, %nctaid.y;
	mul.lo.s32 	%r36, %r7, %r35;
	mov.u32 	%r37, %nctaid.z;
	mul.lo.s32 	%r38, %r36, %r37;
	add.s32 	%r39, %r4, %r1;
	mov.u32 	%r40, %ctaid.z;
	neg.s32 	%r41, %r40;
	setp.eq.s32 	%p2, %r39, %r41;
	sub.s32 	%r42, -2147483647, %r38;
	selp.b32 	%r11, %r42, 1, %p2;
	or.b32  	%r12, %r3, %r6;
	mov.b32 	%r71, 0;
$L__BB0_2:
	ld.volatile.global.u32 	%r43, [%rd3+252];
	and.b32  	%r44, %r43, -2147483647;
	setp.eq.s32 	%p3, %r44, 1;
	@%p3 bra 	$L__BB0_2;
	setp.ge.s32 	%p4, %r3, %r25;
	@%p4 bra 	$L__BB0_9;
	add.s32 	%r45, %r9, %r71;
	xor.b32  	%r46, %r45, -1429050551;
	mul.lo.s32 	%r47, %r46, 1099087573;
	add.s32 	%r48, %r47, 123456789;
	add.s32 	%r49, %r47, 5783321;
	shr.u32 	%r50, %r48, 2;
	xor.b32  	%r51, %r50, %r48;
	setp.gt.s32 	%p5, %r45, -1;
	selp.b32 	%r52, -638133224, -1940497825, %p5;
	add.s32 	%r53, %r47, %r52;
	shl.b32 	%r54, %r51, 1;
	shl.b32 	%r55, %r49, 4;
	xor.b32  	%r56, %r55, %r54;
	xor.b32  	%r57, %r56, %r49;
	xor.b32  	%r58, %r57, %r51;
	add.s32 	%r59, %r53, %r58;
	add.s32 	%r60, %r59, 362437;
	cvt.rn.f32.u32 	%f1, %r60;
	fma.rn.f32 	%f2, %f1, 0f2F800000, 0f2F000000;
	mul.f32 	%f3, %f2, 0f41A00000;
	cvt.rzi.s32.f32 	%r14, %f3;
	mov.u32 	%r72, %r3;
$L__BB0_5:
	setp.ge.s32 	%p6, %r6, %r25;
	@%p6 bra 	$L__BB0_8;
	mad.lo.s32 	%r73, %r72, %r25, %r6;
	mov.u32 	%r74, %r6;
$L__BB0_7:
	mul.wide.s32 	%rd10, %r73, 4;
	add.s64 	%rd11, %rd1, %rd10;
	st.volatile.global.u32 	[%rd11], %r14;
	add.s32 	%r74, %r74, %r8;
	add.s32 	%r73, %r73, %r8;
	setp.lt.s32 	%p7, %r74, %r25;
	@%p7 bra 	$L__BB0_7;
$L__BB0_8:
	add.s32 	%r72, %r72, %r8;
	setp.lt.s32 	%p8, %r72, %r25;
	@%p8 bra 	$L__BB0_5;
$L__BB0_9:
	setp.ne.s64 	%p9, %rd2, 0;
	@%p9 bra 	$L__BB0_11;
	// begin inline asm
	trap;
	// end inline asm
$L__BB0_11:
	setp.ne.s32 	%p10, %r10, 0;
	barrier.sync 	0;
	@%p10 bra 	$L__BB0_14;
	// begin inline asm
	atom.add.release.gpu.u32 %r61,[%rd4],%r11;
	// end inline asm
$L__BB0_13:
	// begin inline asm
	ld.acquire.gpu.u32 %r63,[%rd4];
	// end inline asm
	xor.b32  	%r64, %r63, %r61;
	setp.gt.s32 	%p11, %r64, -1;
	@%p11 bra 	$L__BB0_13;
$L__BB0_14:
	setp.ne.s32 	%p12, %r12, 0;
	barrier.sync 	0;
	@%p12 bra 	$L__BB0_16;
	ld.volatile.global.u32 	%r65, [%rd3+252];
	add.s32 	%r66, %r65, 1;
	st.volatile.global.u32 	[%rd3+252], %r66;
$L__BB0_16:
	setp.ne.s64 	%p13, %rd2, 0;
	@%p13 bra 	$L__BB0_18;
	// begin inline asm
	trap;
	// end inline asm
$L__BB0_18:
	setp.ne.s32 	%p14, %r10, 0;
	barrier.sync 	0;
	@%p14 bra 	$L__BB0_21;
	// begin inline asm
	atom.add.release.gpu.u32 %r67,[%rd4],%r11;
	// end inline asm
$L__BB0_20:
	// begin inline asm
	ld.acquire.gpu.u32 %r69,[%rd4];
	// end inline asm
	xor.b32  	%r70, %r69, %r67;
	setp.gt.s32 	%p15, %r70, -1;
	@%p15 bra 	$L__BB0_20;
$L__BB0_21:
	barrier.sync 	0;
	add.s32 	%r71, %r71, 1;
	setp.ne.s32 	%p16, %r71, %r26;
	@%p16 bra 	$L__BB0_2;
$L__BB0_22:
	ret;

}


// ===== COMPILED SASS (sm_100) =====

	.target	sm_100

	.elftype	@"ET_EXEC"


//--------------------- .note.nv.tkinfo           --------------------------
	.section	.note.nv.tkinfo,"",@"SHT_NOTE"
	.sectionflags	@"SHF_NOTE_NV_TKINFO"
	.tkinfo
        /*0018*/ 	.word	0x00000002
        /*0030*/ 	.string	""
        /*0030*/ 	.string	"ptxas"
        /*0030*/ 	.string	"Cuda compilation tools, release 13.0, V13.0.88"
        /*0030*/ 	.string	"Build cuda_13.0.r13.0/compiler.36424714_0"
        /*0030*/ 	.string	"-arch sm_100 -m 64 "



//--------------------- .note.nv.cuinfo           --------------------------
	.section	.note.nv.cuinfo,"",@"SHT_NOTE"
	.sectionflags	@"SHF_NOTE_NV_CUINFO"
        /*0018*/ 	.short	0x0002
        /*001a*/ 	.short	0x0064
        /*001c*/ 	.short	0x0082
	.zero		2


//--------------------- .nv.info                  --------------------------
	.section	.nv.info,"",@"SHT_CUDA_INFO"
	.align	4


	//----- nvinfo : EIATTR_REGCOUNT
	.align		4
        /*0000*/ 	.byte	0x04, 0x2f
        /*0002*/ 	.short	(.L_10 - .L_9)
	.align		4
.L_9:
        /*0004*/ 	.word	index@(_Z11generateMatPViii)
        /*0008*/ 	.word	0x00000016


	//----- nvinfo : EIATTR_FRAME_SIZE
	.align		4
.L_10:
        /*000c*/ 	.byte	0x04, 0x11
        /*000e*/ 	.short	(.L_12 - .L_11)
	.align		4
.L_11:
        /*0010*/ 	.word	index@(_Z11generateMatPViii)
        /*0014*/ 	.word	0x00000000


	//----- nvinfo : EIATTR_MIN_STACK_SIZE
	.align		4
.L_12:
        /*0018*/ 	.byte	0x04, 0x12
        /*001a*/ 	.short	(.L_14 - .L_13)
	.align		4
.L_13:
        /*001c*/ 	.word	index@(_Z11generateMatPViii)
        /*0020*/ 	.word	0x00000000
.L_14:


//--------------------- .nv.compat                --------------------------
	.section	.nv.compat,"",@"SHT_CUDA_COMPAT_INFO"
	.align	4
        /*0000*/ 	.byte	0x02, 0x09, 0x00, 0x00, 0x02, 0x02, 0x01, 0x00, 0x02, 0x05, 0x05, 0x00, 0x03, 0x07, 0x01, 0x01
        /*0010*/ 	.byte	0x02, 0x03, 0x00, 0x00, 0x02, 0x06, 0x01, 0x00, 0x04, 0x0b, 0x08, 0x00, 0x09, 0x00, 0x00, 0x00
        /*0020*/ 	.byte	0x00, 0x00, 0x00, 0x00


//--------------------- .nv.info._Z11generateMatPViii --------------------------
	.section	.nv.info._Z11generateMatPViii,"",@"SHT_CUDA_INFO"
	.sectionflags	@""
	.align	4


	//----- nvinfo : EIATTR_CUDA_API_VERSION
	.align		4
        /*0000*/ 	.byte	0x04, 0x37
        /*0002*/ 	.short	(.L_16 - .L_15)
.L_15:
        /*0004*/ 	.word	0x00000082


	//----- nvinfo : EIATTR_KPARAM_INFO
	.align		4
.L_16:
        /*0008*/ 	.byte	0x04, 0x17
        /*000a*/ 	.short	(.L_18 - .L_17)
.L_17:
        /*000c*/ 	.word	0x00000000
        /*0010*/ 	.short	0x0002
        /*0012*/ 	.short	0x000c
        /*0014*/ 	.byte	0x00, 0xf0, 0x11, 0x00


	//----- nvinfo : EIATTR_KPARAM_INFO
	.align		4
.L_18:
        /*0018*/ 	.byte	0x04, 0x17
        /*001a*/ 	.short	(.L_20 - .L_19)
.L_19:
        /*001c*/ 	.word	0x00000000
        /*0020*/ 	.short	0x0001
        /*0022*/ 	.short	0x0008
        /*0024*/ 	.byte	0x00, 0xf0, 0x11, 0x00


	//----- nvinfo : EIATTR_KPARAM_INFO
	.align		4
.L_20:
        /*0028*/ 	.byte	0x04, 0x17
        /*002a*/ 	.short	(.L_22 - .L_21)
.L_21:
        /*002c*/ 	.word	0x00000000
        /*0030*/ 	.short	0x0000
        /*0032*/ 	.short	0x0000
        /*0034*/ 	.byte	0x00, 0xf5, 0x21, 0x00


	//----- nvinfo : EIATTR_SPARSE_MMA_MASK
	.align		4
.L_22:
        /*0038*/ 	.byte	0x03, 0x50
        /*003a*/ 	.short	0x0000


	//----- nvinfo : EIATTR_MAXREG_COUNT
	.align		4
        /*003c*/ 	.byte	0x03, 0x1b
        /*003e*/ 	.short	0x00ff


	//----- nvinfo : EIATTR_NUM_BARRIERS
	.align		4
        /*0040*/ 	.byte	0x02, 0x4c
        /*0042*/ 	.byte	0x01
	.zero		1


	//----- nvinfo : EIATTR_MERCURY_ISA_VERSION
	.align		4
        /*0044*/ 	.byte	0x03, 0x5f
        /*0046*/ 	.short	0x0101


	//----- nvinfo : EIATTR_INT_WARP_WIDE_INSTR_OFFSETS
	.align		4
        /*0048*/ 	.byte	0x04, 0x31
        /*004a*/ 	.short	(.L_24 - .L_23)


	//   ....[0]....
.L_23:
        /*004c*/ 	.word	0x00000680


	//   ....[1]....
        /*0050*/ 	.word	0x00000740


	//   ....[2]....
        /*0054*/ 	.word	0x000008c0


	//   ....[3]....
        /*0058*/ 	.word	0x00000980


	//----- nvinfo : EIATTR_COOP_GROUP_MASK_REGIDS
	.align		4
.L_24:
        /*005c*/ 	.byte	0x04, 0x29
        /*005e*/ 	.short	(.L_26 - .L_25)


	//   ....[0]....
.L_25:
        /*0060*/ 	.word	0xffffffff


	//   ....[1]....
        /*0064*/ 	.word	0xffffffff


	//   ....[2]....
        /*0068*/ 	.word	0xffffffff


	//   ....[3]....
        /*006c*/ 	.word	0xffffffff


	//   ....[4]....
        /*0070*/ 	.word	0x0500000a


	//   ....[5]....
        /*0074*/ 	.word	0x0500000a


	//   ....[6]....
        /*0078*/ 	.word	0x0500000a


	//   ....[7]....
        /*007c*/ 	.word	0x0500000a


	//----- nvinfo : EIATTR_COOP_GROUP_INSTR_OFFSETS
	.align		4
.L_26:
        /*0080*/ 	.byte	0x04, 0x28
        /*0082*/ 	.short	(.L_28 - .L_27)


	//   ....[0]....
.L_27:
        /*0084*/ 	.word	0x00000630


	//   ....[1]....
        /*0088*/ 	.word	0x000007f0


	//   ....[2]....
        /*008c*/ 	.word	0x00000880


	//   ....[3]....
        /*0090*/ 	.word	0x00000a30


	//   ....[4]....
        /*0094*/ 	.word	0x00000b10


	//   ....[5]....
        /*0098*/ 	.word	0x00000bd0


	//   ....[6]....
        /*009c*/ 	.word	0x00000c90


	//   ....[7]....
        /*00a0*/ 	.word	0x00000d50


	//----- nvinfo : EIATTR_VRC_CTA_INIT_COUNT
	.align		4
.L_28:
        /*00a4*/ 	.byte	0x02, 0x4a
	.zero		1
	.zero		1


	//----- nvinfo : EIATTR_EXIT_INSTR_OFFSETS
	.align		4
        /*00a8*/ 	.byte	0x04, 0x1c
        /*00aa*/ 	.short	(.L_30 - .L_29)


	//   ....[0]....
.L_29:
        /*00ac*/ 	.word	0x00000030


	//   ....[1]....
        /*00b0*/ 	.word	0x00000a80


	//----- nvinfo : EIATTR_CRS_STACK_SIZE
	.align		4
.L_30:
        /*00b4*/ 	.byte	0x04, 0x1e
        /*00b6*/ 	.short	(.L_32 - .L_31)
.L_31:
        /*00b8*/ 	.word	0x00000000


	//----- nvinfo : EIATTR_CBANK_PARAM_SIZE
	.align		4
.L_32:
        /*00bc*/ 	.byte	0x03, 0x19
        /*00be*/ 	.short	0x0010


	//----- nvinfo : EIATTR_PARAM_CBANK
	.align		4
        /*00c0*/ 	.byte	0x04, 0x0a
        /*00c2*/ 	.short	(.L_34 - .L_33)
	.align		4
.L_33:
        /*00c4*/ 	.word	index@(.nv.constant0._Z11generateMatPViii)
        /*00c8*/ 	.short	0x0380
        /*00ca*/ 	.short	0x0010


	//----- nvinfo : EIATTR_SW_WAR
	.align		4
.L_34:
        /*00cc*/ 	.byte	0x04, 0x36
        /*00ce*/ 	.short	(.L_36 - .L_35)
.L_35:
        /*00d0*/ 	.word	0x00000008
.L_36:


//--------------------- .nv.callgraph             --------------------------
	.section	.nv.callgraph,"",@"SHT_CUDA_CALLGRAPH"
	.align	4
	.sectionentsize	8
	.align		4
        /*0000*/ 	.word	0x00000000
	.align		4
        /*0004*/ 	.word	0xffffffff
	.align		4
        /*0008*/ 	.word	0x00000000
	.align		4
        /*000c*/ 	.word	0xfffffffe
	.align		4
        /*0010*/ 	.word	0x00000000
	.align		4
        /*0014*/ 	.word	0xfffffffd
	.align		4
        /*0018*/ 	.word	0x00000000
	.align		4
        /*001c*/ 	.word	0xfffffffc


//--------------------- .nv.constant4             --------------------------
	.section	.nv.constant4,"a",@progbits
	.align	8
	.align		8
.nv.constant4:
        /*0000*/ 	.dword	precalc_xorwow_matrix
	.align		8
        /*0008*/ 	.dword	precalc_xorwow_offset_matrix
	.align		8
        /*0010*/ 	.dword	mrg32k3aM1
	.align		8
        /*0018*/ 	.dword	mrg32k3aM2
	.align		8
        /*0020*/ 	.dword	mrg32k3aM1SubSeq
	.align		8
        /*0028*/ 	.dword	mrg32k3aM2SubSeq
	.align		8
        /*0030*/ 	.dword	mrg32k3aM1Seq
	.align		8
        /*0038*/ 	.dword	mrg32k3aM2Seq


//--------------------- .nv.constant3             --------------------------
	.section	.nv.constant3,"a",@progbits
	.align	8
.nv.constant3:
	.type		__cr_lgamma_table,@object
	.size		__cr_lgamma_table,(.L_8 - __cr_lgamma_table)
__cr_lgamma_table:
        /*0000*/ 	.byte	0x00, 0x00, 0x00, 0x00, 0x00, 0x00, 0x00, 0x00, 0x00, 0x00, 0x00, 0x00, 0x00, 0x00, 0x00, 0x00
        /*0010*/ 	.byte	0xef, 0x39, 0xfa, 0xfe, 0x42, 0x2e, 0xe6, 0x3f, 0x02, 0x20, 0x2a, 0xfa, 0x0b, 0xab, 0xfc, 0x3f
        /*0020*/ 	.byte	0xf9, 0x2c, 0x92, 0x7c, 0xa7, 0x6c, 0x09, 0x40, 0xc9, 0x79, 0x44, 0x3c, 0x64, 0x26, 0x13, 0x40
        /*0030*/ 	.byte	0xca, 0x01, 0xcf, 0x3a, 0x27, 0x51, 0x1a, 0x40, 0x30, 0xcc, 0x2d, 0xf3, 0xe1, 0x0c, 0x21, 0x40
        /*0040*/ 	.byte	0x0d, 0xb7, 0xfc, 0x82, 0x8e, 0x35, 0x25, 0x40
.L_8:


//--------------------- .text._Z11generateMatPViii --------------------------
	.section	.text._Z11generateMatPViii,"ax",@progbits
	.align	128
        .global         _Z11generateMatPViii
        .type           _Z11generateMatPViii,@function
        .size           _Z11generateMatPViii,(.L_x_33 - _Z11generateMatPViii)
        .other          _Z11generateMatPViii,@"STO_CUDA_ENTRY STV_DEFAULT"
_Z11generateMatPViii:
.text._Z11generateMatPViii:
[----:B------:R-:W-:Y:S08]  /*0000*/  LDC R1, c[0x0][0x37c] ;  /* 0x0000df00ff017b82 */ /* 0x000ff00000000800 */
[----:B------:R-:W0:Y:S02]  /*0010*/  LDC R0, c[0x0][0x38c] ;  /* 0x0000e300ff007b82 */ /* 0x000e240000000800 */
[----:B0-----:R-:W-:-:S13]  /*0020*/  ISETP.GE.AND P0, PT, R0, 0x1, PT ;  /* 0x000000010000780c */ /* 0x001fda0003f06270 */
[----:B------:R-:W-:Y:S05]  /*0030*/  @!P0 EXIT ;  /* 0x000000000000894d */ /* 0x000fea0003800000 */
[----:B------:R-:W0:Y:S01]  /*0040*/  S2R R0, SR_CTAID.Z ;  /* 0x0000000000007919 */ /* 0x000e220000002700 */
[----:B------:R-:W1:Y:S01]  /*0050*/  LDCU UR10, c[0x0][0x364] ;  /* 0x00006c80ff0a77ac */ /* 0x000e620008000800 */
[----:B------:R-:W2:Y:S01]  /*0060*/  LDC R10, c[0x0][0x388] ;  /* 0x0000e200ff0a7b82 */ /* 0x000ea20000000800 */
[----:B------:R-:W3:Y:S01]  /*0070*/  S2R R4, SR_CTAID.Y ;  /* 0x0000000000047919 */ /* 0x000ee20000002600 */
[----:B------:R-:W4:Y:S01]  /*0080*/  LDCU UR11, c[0x0][0x360] ;  /* 0x00006c00ff0b77ac */ /* 0x000f220008000800 */
[----:B------:R-:W3:Y:S01]  /*0090*/  S2R R7, SR_CTAID.X ;  /* 0x0000000000077919 */ /* 0x000ee20000002500 */
[----:B------:R-:W5:Y:S04]  /*00a0*/  LDCU UR4, c[0x0][0x370] ;  /* 0x00006e00ff0477ac */ /* 0x000f680008000800 */
[----:B------:R-:W2:Y:S01]  /*00b0*/  LDC.64 R2, c[0x0][0x380] ;  /* 0x0000e000ff027b82 */ /* 0x000ea20000000a00 */
[----:B------:R-:W1:Y:S01]  /*00c0*/  S2R R5, SR_TID.Y ;  /* 0x0000000000057919 */ /* 0x000e620000002200 */
[----:B------:R-:W0:Y:S01]  /*00d0*/  LDCU UR5, c[0x0][0x374] ;  /* 0x00006e80ff0577ac */ /* 0x000e220008000800 */
[----:B------:R-:W1:Y:S01]  /*00e0*/  S2R R8, SR_TID.X ;  /* 0x0000000000087919 */ /* 0x000e620000002100 */
[----:B------:R-:W0:Y:S01]  /*00f0*/  LDCU UR6, c[0x0][0x378] ;  /* 0x00006f00ff0677ac */ /* 0x000e220008000800 */
[----:B------:R-:W2:Y:S01]  /*0100*/  S2R R9, SR_TID.Z ;  /* 0x0000000000097919 */ /* 0x000ea20000002300 */
[----:B------:R-:W-:-:S05]  /*0110*/  CS2R.32 R11, SR_CgaSize ;  /* 0x00000000000b7805 */ /* 0x000fca0000008a00 */
[----:B------:R-:W-:-:S05]  /*0120*/  IMAD R11, R11, -0xa0, RZ ;  /* 0xffffff600b0b7824 */ /* 0x000fca00078e02ff */
[----:B------:R-:W-:-:S14]  /*0130*/  R2UR UR8, R11 ;  /* 0x000000000b0872ca */ /* 0x000fdc00000e0000 */
[----:B------:R-:W2:Y:S01]  /*0140*/  LDCU UR8, c[0x0][UR8+0x258] ;  /* 0x00004b00080877ac */ /* 0x000ea20008000800 */
[----:B------:R-:W-:-:S05]  /*0150*/  CS2R.32 R11, SR_CgaSize ;  /* 0x00000000000b7805 */ /* 0x000fca0000008a00 */
[----:B------:R-:W-:-:S05]  /*0160*/  IMAD R11, R11, -0xa0, RZ ;  /* 0xffffff600b0b7824 */ /* 0x000fca00078e02ff */
[----:B------:R-:W-:-:S14]  /*0170*/  R2UR UR9, R11 ;  /* 0x000000000b0972ca */ /* 0x000fdc00000e0000 */
[----:B------:R-:W2:Y:S01]  /*0180*/  LDCU UR9, c[0x0][UR9+0x254] ;  /* 0x00004a80090977ac */ /* 0x000ea20008000800 */
[----:B-----5:R-:W-:Y:S02]  /*0190*/  UIADD3 UR7, UPT, UPT, URZ, -UR4, URZ ;  /* 0x80000004ff077290 */ /* 0x020fe4000fffe0ff */
[----:B----4-:R-:W-:Y:S01]  /*01a0*/  UIMAD UR4, UR11, UR4, URZ ;  /* 0x000000040b0472a4 */ /* 0x010fe2000f8e02ff */
[----:B0-----:R-:W-:Y:S01]  /*01b0*/  IMAD.MOV R11, RZ, RZ, -R0 ;  /* 0x000000ffff0b7224 */ /* 0x001fe200078e0a00 */
[----:B------:R-:W-:Y:S01]  /*01c0*/  UIMAD UR5, UR7, UR5, URZ ;  /* 0x00000005070572a4 */ /* 0x000fe2000f8e02ff */
[----:B------:R-:W0:Y:S03]  /*01d0*/  LDCU.64 UR12, c[0x0][0x358] ;  /* 0x00006b00ff0c77ac */ /* 0x000e260008000a00 */
[----:B------:R-:W-:Y:S01]  /*01e0*/  UIMAD UR5, UR6, UR5, -0x7fffffff ;  /* 0x80000001060574a4 */ /* 0x000fe2000f8e0205 */
[----:B---3--:R-:W-:-:S05]  /*01f0*/  IMAD.IADD R0, R4, 0x1, R7 ;  /* 0x0000000104007824 */ /* 0x008fca00078e0207 */
[----:B------:R-:W-:Y:S01]  /*0200*/  ISETP.NE.AND P0, PT, R0, R11, PT ;  /* 0x0000000b0000720c */ /* 0x000fe20003f05270 */
[----:B-1----:R-:W-:Y:S02]  /*0210*/  IMAD R0, R4, UR10, R5 ;  /* 0x0000000a04007c24 */ /* 0x002fe4000f8e0205 */
[--C-:B------:R-:W-:Y:S02]  /*0220*/  IMAD.IADD R6, R5, 0x1, R8.reuse ;  /* 0x0000000105067824 */ /* 0x100fe400078e0208 */
[----:B--2---:R-:W-:Y:S02]  /*0230*/  IMAD R5, R10, R10, RZ ;  /* 0x0000000a0a057224 */ /* 0x004fe400078e02ff */
[----:B------:R-:W-:Y:S02]  /*0240*/  IMAD R7, R7, UR11, R8 ;  /* 0x0000000b07077c24 */ /* 0x000fe4000f8e0208 */
[----:B------:R-:W-:Y:S01]  /*0250*/  HFMA2 R8, -RZ, RZ, 0, 0 ;  /* 0x00000000ff087431 */ /* 0x000fe200000001ff */
[----:B------:R-:W-:Y:S01]  /*0260*/  LOP3.LUT R6, R6, R9, RZ, 0xfc, !PT ;  /* 0x0000000906067212 */ /* 0x000fe200078efcff */
[----:B------:R-:W-:-:S02]  /*0270*/  IMAD.WIDE.U32 R2, R5, 0x4, R2 ;  /* 0x0000000405027825 */ /* 0x000fc400078e0002 */
[----:B------:R-:W-:Y:S02]  /*0280*/  VOTEU.ANY UP0, P0 ;  /* 0x0000000000ff7886 */ /* 0x000fe40000000100 */
[----:B------:R-:W-:Y:S01]  /*0290*/  IMAD.U32 R4, RZ, RZ, UR8 ;  /* 0x00000008ff047e24 */ /* 0x000fe2000f8e00ff */
[----:B------:R-:W-:Y:S01]  /*02a0*/  USEL UR5, UR5, 0x1, !UP0 ;  /* 0x0000000105057887 */ /* 0x000fe2000c000000 */
[----:B------:R-:W-:Y:S02]  /*02b0*/  IMAD.U32 R5, RZ, RZ, UR9 ;  /* 0x00000009ff057e24 */ /* 0x000fe4000f8e00ff */
[----:B0-----:R-:W-:-:S09]  /*02c0*/  IMAD R9, R0, UR4, R7 ;  /* 0x0000000400097c24 */ /* 0x001fd2000f8e0207 */
.L_x_0:
[----:B--2---:R-:W2:Y:S01]  /*02d0*/  LDG.E.STRONG.SYS R10, desc[UR12][R2.64+0xfc] ;  /* 0x0000fc0c020a7981 */ /* 0x004ea2000c1f5900 */
[----:B------:R-:W-:Y:S05]  /*02e0*/  YIELD ;  /* 0x0000000000007946 */ /* 0x000fea0003800000 */
[----:B--2---:R-:W-:-:S04]  /*02f0*/  LOP3.LUT R10, R10, 0x80000001, RZ, 0xc0, !PT ;  /* 0x800000010a0a7812 */ /* 0x004fc800078ec0ff */
[----:B------:R-:W-:-:S13]  /*0300*/  ISETP.NE.AND P0, PT, R10, 0x1, PT ;  /* 0x000000010a00780c */ /* 0x000fda0003f05270 */
[----:B01----:R-:W-:Y:S05]  /*0310*/  @!P0 BRA `(.L_x_0) ;  /* 0xfffffffc00ec8947 */ /* 0x003fea000383ffff */
[----:B------:R-:W0:Y:S01]  /*0320*/  LDCU UR6, c[0x0][0x388] ;  /* 0x00007100ff0677ac */ /* 0x000e220008000800 */
[----:B------:R-:W-:Y:S01]  /*0330*/  BSSY.RECONVERGENT B0, `(.L_x_1) ;  /* 0x0000029000007945 */ /* 0x000fe20003800200 */
[----:B0-----:R-:W-:-:S13]  /*0340*/  ISETP.GE.AND P0, PT, R0, UR6, PT ;  /* 0x0000000600007c0c */ /* 0x001fda000bf06270 */
[----:B------:R-:W-:Y:S05]  /*0350*/  @P0 BRA `(.L_x_2) ;  /* 0x0000000000980947 */ /* 0x000fea0003800000 */
[----:B------:R-:W-:-:S04]  /*0360*/  IADD3 R12, PT, PT, R9, R8, RZ ;  /* 0x00000008090c7210 */ /* 0x000fc80007ffe0ff */
[C---:B------:R-:W-:Y:S02]  /*0370*/  LOP3.LUT R10, R12.reuse, 0xaad26b49, RZ, 0x3c, !PT ;  /* 0xaad26b490c0a7812 */ /* 0x040fe400078e3cff */
[----:B------:R-:W-:-:S03]  /*0380*/  ISETP.GT.AND P0, PT, R12, -0x1, PT ;  /* 0xffffffff0c00780c */ /* 0x000fc60003f04270 */
[----:B------:R-:W-:-:S04]  /*0390*/  IMAD R10, R10, 0x4182bed5, RZ ;  /* 0x4182bed50a0a7824 */ /* 0x000fc800078e02ff */
[C---:B------:R-:W-:Y:S02]  /*03a0*/  VIADD R11, R10.reuse, 0x75bcd15 ;  /* 0x075bcd150a0b7836 */ /* 0x040fe40000000000 */
[----:B------:R-:W-:-:S03]  /*03b0*/  VIADD R12, R10, 0x583f19 ;  /* 0x00583f190a0c7836 */ /* 0x000fc60000000000 */
[----:B------:R-:W-:Y:S02]  /*03c0*/  SHF.R.U32.HI R14, RZ, 0x2, R11 ;  /* 0x00000002ff0e7819 */ /* 0x000fe4000001160b */
[----:B------:R-:W-:Y:S02]  /*03d0*/  SHF.L.U32 R15, R12, 0x4, RZ ;  /* 0x000000040c0f7819 */ /* 0x000fe400000006ff */
[----:B------:R-:W-:Y:S01]  /*03e0*/  LOP3.LUT R14, R14, R11, RZ, 0x3c, !PT ;  /* 0x0000000b0e0e7212 */ /* 0x000fe200078e3cff */
[C---:B------:R-:W-:Y:S01]  /*03f0*/  VIADD R11, R10.reuse, 0xd9f6dc18 ;  /* 0xd9f6dc180a0b7836 */ /* 0x040fe20000000000 */
[----:B------:R-:W-:Y:S01]  /*0400*/  @!P0 IADD3 R11, PT, PT, R10, -0x73a9a5a1, RZ ;  /* 0x8c565a5f0a0b8810 */ /* 0x000fe20007ffe0ff */
[----:B------:R-:W-:Y:S02]  /*0410*/  IMAD.MOV.U32 R10, RZ, RZ, 0x2f800000 ;  /* 0x2f800000ff0a7424 */ /* 0x000fe400078e00ff */
[----:B------:R-:W-:-:S05]  /*0420*/  IMAD.SHL.U32 R13, R14, 0x2, RZ ;  /* 0x000000020e0d7824 */ /* 0x000fca00078e00ff */
[----:B------:R-:W-:-:S04]  /*0430*/  LOP3.LUT R13, R12, R15, R13, 0x96, !PT ;  /* 0x0000000f0c0d7212 */ /* 0x000fc800078e960d */
[----:B------:R-:W-:-:S04]  /*0440*/  LOP3.LUT R14, R13, R14, RZ, 0x3c, !PT ;  /* 0x0000000e0d0e7212 */ /* 0x000fc800078e3cff */
[----:B------:R-:W-:Y:S01]  /*0450*/  IADD3 R11, PT, PT, R11, 0x587c5, R14 ;  /* 0x000587c50b0b7810 */ /* 0x000fe20007ffe00e */
[----:B------:R-:W-:-:S03]  /*0460*/  IMAD.MOV.U32 R14, RZ, RZ, R0 ;  /* 0x000000ffff0e7224 */ /* 0x000fc600078e0000 */
[----:B------:R-:W-:-:S05]  /*0470*/  I2FP.F32.U32 R11, R11 ;  /* 0x0000000b000b7245 */ /* 0x000fca0000201000 */
[----:B------:R-:W-:-:S04]  /*0480*/  FFMA R11, R11, R10, 1.1641532182693481445e-10 ;  /* 0x2f0000000b0b7423 */ /* 0x000fc8000000000a */
[----:B------:R-:W-:-:S04]  /*0490*/  FMUL R11, R11, 20 ;  /* 0x41a000000b0b7820 */ /* 0x000fc80000400000 */
[----:B------:R0:W1:Y:S03]  /*04a0*/  F2I.TRUNC.NTZ R17, R11 ;  /* 0x0000000b00117305 */ /* 0x000066000020f100 */
.L_x_6:
[----:B------:R-:W2:Y:S01]  /*04b0*/  LDC R19, c[0x0][0x388] ;  /* 0x0000e200ff137b82 */ /* 0x000ea20000000800 */
[----:B------:R-:W-:Y:S01]  /*04c0*/  BSSY.RECONVERGENT B1, `(.L_x_3) ;  /* 0x000000c000017945 */ /* 0x000fe20003800200 */
[----:B--2---:R-:W-:-:S13]  /*04d0*/  ISETP.GE.AND P0, PT, R7, R19, PT ;  /* 0x000000130700720c */ /* 0x004fda0003f06270 */
[----:B------:R-:W-:Y:S05]  /*04e0*/  @P0 BRA `(.L_x_4) ;  /* 0x0000000000240947 */ /* 0x000fea0003800000 */
[----:B------:R-:W2:Y:S01]  /*04f0*/  LDC.64 R12, c[0x0][0x380] ;  /* 0x0000e000ff0c7b82 */ /* 0x000ea20000000a00 */
[----:B------:R-:W-:Y:S01]  /*0500*/  IMAD R15, R14, R19, R7 ;  /* 0x000000130e0f7224 */ /* 0x000fe200078e0207 */
[----:B------:R-:W-:-:S07]  /*0510*/  MOV R16, R7 ;  /* 0x0000000700107202 */ /* 0x000fce0000000f00 */
.L_x_5:
[----:B0-2---:R-:W-:-:S04]  /*0520*/  IMAD.WIDE R10, R15, 0x4, R12 ;  /* 0x000000040f0a7825 */ /* 0x005fc800078e020c */
[----:B------:R-:W-:Y:S01]  /*0530*/  VIADD R16, R16, UR4 ;  /* 0x0000000410107c36 */ /* 0x000fe20008000000 */
[----:B-1----:R3:W-:Y:S01]  /*0540*/  STG.E.STRONG.SYS desc[UR12][R10.64], R17 ;  /* 0x000000110a007986 */ /* 0x0027e2000c11590c */
[----:B------:R-:W-:-:S03]  /*0550*/  VIADD R15, R15, UR4 ;  /* 0x000000040f0f7c36 */ /* 0x000fc60008000000 */
[----:B------:R-:W-:-:S13]  /*0560*/  ISETP.GE.AND P0, PT, R16, R19, PT ;  /* 0x000000131000720c */ /* 0x000fda0003f06270 */
[----:B---3--:R-:W-:Y:S05]  /*0570*/  @!P0 BRA `(.L_x_5) ;  /* 0xfffffffc00e88947 */ /* 0x008fea000383ffff */
.L_x_4:
[----:B------:R-:W-:Y:S05]  /*0580*/  BSYNC.RECONVERGENT B1 ;  /* 0x0000000000017941 */ /* 0x000fea0003800200 */
.L_x_3:
[----:B------:R-:W-:-:S04]  /*0590*/  IADD3 R14, PT, PT, R14, UR4, RZ ;  /* 0x000000040e0e7c10 */ /* 0x000fc8000fffe0ff */
[----:B------:R-:W-:-:S13]  /*05a0*/  ISETP.GE.AND P0, PT, R14, R19, PT ;  /* 0x000000130e00720c */ /* 0x000fda0003f06270 */
[----:B------:R-:W-:Y:S05]  /*05b0*/  @!P0 BRA `(.L_x_6) ;  /* 0xfffffffc00bc8947 */ /* 0x000fea000383ffff */
.L_x_2:
[----:B------:R-:W-:Y:S05]  /*05c0*/  BSYNC.RECONVERGENT B0 ;  /* 0x0000000000007941 */ /* 0x000fea0003800200 */
.L_x_1:
[----:B------:R-:W-:-:S04]  /*05d0*/  UISETP.NE.U32.AND UP0, UPT, UR8, URZ, UPT ;  /* 0x000000ff0800728c */ /* 0x000fc8000bf05070 */
[----:B------:R-:W-:-:S09]  /*05e0*/  UISETP.NE.AND.EX UP0, UPT, UR9, URZ, UPT, UP0 ;  /* 0x000000ff0900728c */ /* 0x000fd2000bf05300 */
[----:B------:R-:W-:Y:S05]  /*05f0*/  BRA.U !UP0, `(.L_x_7) ;  /* 0x0000000508247547 */ /* 0x000fea000b800000 */
[----:B------:R-:W-:Y:S01]  /*0600*/  UMOV UR6, 0xffffffff ;  /* 0xffffffff00067882 */ /* 0x000fe20000000000 */
[----:B------:R-:W-:Y:S02]  /*0610*/  ISETP.NE.AND P0, PT, R6, RZ, PT ;  /* 0x000000ff0600720c */ /* 0x000fe40003f05270 */
[----:B------:R-:W-:Y:S11]  /*0620*/  BRA.DIV UR6, `(.L_x_8) ;  /* 0x00000006061c7947 */ /* 0x000ff6000b800000 */
[----:B------:R-:W-:Y:S06]  /*0630*/  BAR.SYNC.DEFER_BLOCKING 0x0 ;  /* 0x0000000000007b1d */ /* 0x000fec0000010000 */
.L_x_22:
[----:B------:R-:W-:Y:S01]  /*0640*/  BSSY B0, `(.L_x_9) ;  /* 0x0000018000007945 */ /* 0x000fe20003800000 */
[----:B------:R-:W-:-:S03]  /*0650*/  LOP3.LUT P1, RZ, R0, R7, RZ, 0xfc, !PT ;  /* 0x0000000700ff7212 */ /* 0x000fc6000782fcff */
[----:B------:R-:W-:Y:S10]  /*0660*/  @P0 BRA `(.L_x_10) ;  /* 0x0000000000540947 */ /* 0x000ff40003800000 */
[----:B0-----:R-:W0:Y:S01]  /*0670*/  S2R R11, SR_LANEID ;  /* 0x00000000000b7919 */ /* 0x001e220000000000 */
[----:B------:R-:W-:Y:S02]  /*0680*/  VOTEU.ANY UR6, UPT, PT ;  /* 0x0000000000067886 */ /* 0x000fe400038e0100 */
[----:B------:R-:W0:Y:S08]  /*0690*/  FLO.U32 R12, UR6 ;  /* 0x00000006000c7d00 */ /* 0x000e3000080e0000 */
[----:B------:R-:W2:Y:S01]  /*06a0*/  POPC R10, UR6 ;  /* 0x00000006000a7d09 */ /* 0x000ea20008000000 */
[----:B0-----:R-:W-:Y:S01]  /*06b0*/  ISETP.EQ.U32.AND P2, PT, R12, R11, PT ;  /* 0x0000000b0c00720c */ /* 0x001fe20003f42070 */
[----:B--2---:R-:W-:-:S12]  /*06c0*/  IMAD R11, R10, UR5, RZ ;  /* 0x000000050a0b7c24 */ /* 0x004fd8000f8e02ff */
[----:B------:R-:W-:Y:S06]  /*06d0*/  @P2 MEMBAR.ALL.GPU ;  /* 0x0000000000002992 */ /* 0x000fec000000a000 */
[----:B------:R-:W-:-:S00]  /*06e0*/  @P2 ERRBAR ;  /* 0x00000000000029ab */ /* 0x000fc00000000000 */
[----:B------:R-:W-:Y:S06]  /*06f0*/  @P2 CGAERRBAR ;  /* 0x00000000000025ab */ /* 0x000fec0000000000 */
[----:B------:R-:W2:Y:S01]  /*0700*/  @P2 ATOM.E.ADD.STRONG.GPU PT, R11, desc[UR12][R4.64+0x4], R11 ;  /* 0x8000040b040b298a */ /* 0x000ea200081ef10c */
[----:B------:R-:W0:Y:S02]  /*0710*/  S2R R13, SR_LTMASK ;  /* 0x00000000000d7919 */ /* 0x000e240000003900 */
[----:B0-----:R-:W-:-:S06]  /*0720*/  LOP3.LUT R13, R13, UR6, RZ, 0xc0, !PT ;  /* 0x000000060d0d7c12 */ /* 0x001fcc000f8ec0ff */
[----:B------:R-:W0:Y:S01]  /*0730*/  POPC R13, R13 ;  /* 0x0000000d000d7309 */ /* 0x000e220000000000 */
[----:B--2---:R-:W0:Y:S02]  /*0740*/  SHFL.IDX PT, R10, R11, R12, 0x1f ;  /* 0x00001f0c0b0a7589 */ /* 0x004e2400000e0000 */
[----:B0-----:R-:W-:-:S07]  /*0750*/  IMAD R10, R13, UR5, R10 ;  /* 0x000000050d0a7c24 */ /* 0x001fce000f8e020a */
.L_x_11:
[----:B------:R-:W2:Y:S04]  /*0760*/  LD.E.STRONG.GPU R11, desc[UR12][R4.64+0x4] ;  /* 0x0000040c040b7980 */ /* 0x000ea8000c10f900 */
[----:B--2---:R-:W-:Y:S01]  /*0770*/  CCTL.IVALL ;  /* 0x00000000ff00798f */ /* 0x004fe20002000000 */
[----:B------:R-:W-:Y:S05]  /*0780*/  YIELD ;  /* 0x0000000000007946 */ /* 0x000fea0003800000 */
[----:B------:R-:W-:-:S04]  /*0790*/  LOP3.LUT R11, R11, R10, RZ, 0x3c, !PT ;  /* 0x0000000a0b0b7212 */ /* 0x000fc800078e3cff */
[----:B------:R-:W-:-:S13]  /*07a0*/  ISETP.GT.AND P2, PT, R11, -0x1, PT ;  /* 0xffffffff0b00780c */ /* 0x000fda0003f44270 */
[----:B------:R-:W-:Y:S05]  /*07b0*/  @P2 BRA `(.L_x_11) ;  /* 0xfffffffc00e82947 */ /* 0x000fea000383ffff */
.L_x_10:
[----:B------:R-:W-:Y:S05]  /*07c0*/  BSYNC B0 ;  /* 0x0000000000007941 */ /* 0x000fea0003800000 */
.L_x_9:
[----:B------:R-:W-:-:S03]  /*07d0*/  UMOV UR6, 0xffffffff ;  /* 0xffffffff00067882 */ /* 0x000fc60000000000 */
[----:B------:R-:W-:Y:S05]  /*07e0*/  BRA.DIV UR6, `(.L_x_12) ;  /* 0x0000000206dc7947 */ /* 0x000fea000b800000 */
[----:B------:R-:W-:Y:S06]  /*07f0*/  BAR.SYNC.DEFER_BLOCKING 0x0 ;  /* 0x0000000000007b1d */ /* 0x000fec0000010000 */
.L_x_25:
[----:B------:R-:W-:Y:S04]  /*0800*/  BSSY.RECONVERGENT B0, `(.L_x_13) ;  /* 0x0000005000007945 */ /* 0x000fe80003800200 */
[----:B------:R-:W-:Y:S05]  /*0810*/  @P1 BRA `(.L_x_14) ;  /* 0x00000000000c1947 */ /* 0x000fea0003800000 */
[----:B------:R-:W0:Y:S02]  /*0820*/  LDG.E.STRONG.SYS R10, desc[UR12][R2.64+0xfc] ;  /* 0x0000fc0c020a7981 */ /* 0x000e24000c1f5900 */
[----:B0-----:R-:W-:-:S05]  /*0830*/  VIADD R11, R10, 0x1 ;  /* 0x000000010a0b7836 */ /* 0x001fca0000000000 */
[----:B------:R2:W-:Y:S02]  /*0840*/  STG.E.STRONG.SYS desc[UR12][R2.64+0xfc], R11 ;  /* 0x0000fc0b02007986 */ /* 0x0005e4000c11590c */
.L_x_14:
[----:B------:R-:W-:Y:S05]  /*0850*/  BSYNC.RECONVERGENT B0 ;  /* 0x0000000000007941 */ /* 0x000fea0003800200 */
.L_x_13:
[----:B------:R-:W-:-:S03]  /*0860*/  UMOV UR6, 0xffffffff ;  /* 0xffffffff00067882 */ /* 0x000fc60000000000 */
[----:B------:R-:W-:Y:S05]  /*0870*/  BRA.DIV UR6, `(.L_x_15) ;  /* 0x0000000206e87947 */ /* 0x000fea000b800000 */
[----:B------:R-:W-:Y:S06]  /*0880*/  BAR.SYNC.DEFER_BLOCKING 0x0 ;  /* 0x0000000000007b1d */ /* 0x000fec0000010000 */
.L_x_28:
[----:B------:R-:W-:Y:S04]  /*0890*/  BSSY B0, `(.L_x_16) ;  /* 0x0000017000007945 */ /* 0x000fe80003800000 */
[----:B------:R-:W-:Y:S05]  /*08a0*/  @P0 BRA `(.L_x_17) ;  /* 0x0000000000540947 */ /* 0x000fea0003800000 */
[----:B0-2---:R-:W0:Y:S01]  /*08b0*/  S2R R11, SR_LANEID ;  /* 0x00000000000b7919 */ /* 0x005e220000000000 */
        /* <DEDUP_REMOVED lines=14> */
.L_x_18:
[----:B------:R-:W2:Y:S04]  /*09a0*/  LD.E.STRONG.GPU R11, desc[UR12][R4.64+0x4] ;  /* 0x0000040c040b7980 */ /* 0x000ea8000c10f900 */
[----:B--2---:R-:W-:Y:S01]  /*09b0*/  CCTL.IVALL ;  /* 0x00000000ff00798f */ /* 0x004fe20002000000 */
[----:B------:R-:W-:Y:S05]  /*09c0*/  YIELD ;  /* 0x0000000000007946 */ /* 0x000fea0003800000 */
[----:B------:R-:W-:-:S04]  /*09d0*/  LOP3.LUT R11, R11, R10, RZ, 0x3c, !PT ;  /* 0x0000000a0b0b7212 */ /* 0x000fc800078e3cff */
[----:B------:R-:W-:-:S13]  /*09e0*/  ISETP.GT.AND P0, PT, R11, -0x1, PT ;  /* 0xffffffff0b00780c */ /* 0x000fda0003f04270 */
[----:B------:R-:W-:Y:S05]  /*09f0*/  @P0 BRA `(.L_x_18) ;  /* 0xfffffffc00e80947 */ /* 0x000fea000383ffff */
.L_x_17:
[----:B------:R-:W-:Y:S05]  /*0a00*/  BSYNC B0 ;  /* 0x0000000000007941 */ /* 0x000fea0003800000 */
.L_x_16:
[----:B------:R-:W-:-:S03]  /*0a10*/  UMOV UR6, 0xffffffff ;  /* 0xffffffff00067882 */ /* 0x000fc60000000000 */
[----:B------:R-:W-:Y:S05]  /*0a20*/  BRA.DIV UR6, `(.L_x_19) ;  /* 0x0000000206ac7947 */ /* 0x000fea000b800000 */
[----:B------:R-:W-:Y:S06]  /*0a30*/  BAR.SYNC.DEFER_BLOCKING 0x0 ;  /* 0x0000000000007b1d */ /* 0x000fec0000010000 */
.L_x_31:
[----:B------:R-:W3:Y:S01]  /*0a40*/  LDCU UR6, c[0x0][0x38c] ;  /* 0x00007180ff0677ac */ /* 0x000ee20008000800 */
[----:B------:R-:W-:-:S05]  /*0a50*/  VIADD R8, R8, 0x1 ;  /* 0x0000000108087836 */ /* 0x000fca0000000000 */
[----:B---3--:R-:W-:-:S13]  /*0a60*/  ISETP.NE.AND P0, PT, R8, UR6, PT ;  /* 0x0000000608007c0c */ /* 0x008fda000bf05270 */
[----:B------:R-:W-:Y:S05]  /*0a70*/  @P0 BRA `(.L_x_0) ;  /* 0xfffffff800140947 */ /* 0x000fea000383ffff */
[----:B------:R-:W-:Y:S05]  /*0a80*/  EXIT ;  /* 0x000000000000794d */ /* 0x000fea0003800000 */
.L_x_7:
[----:B------:R-:W-:Y:S05]  /*0a90*/  BPT.TRAP 0x1 ;  /* 0x000000040000795c */ /* 0x000fea0000300000 */
.L_x_8:
[----:B0-----:R-:W-:Y:S01]  /*0aa0*/  HFMA2 R11, -RZ, RZ, 0, 0 ;  /* 0x00000000ff0b7431 */ /* 0x001fe200000001ff */
[----:B------:R-:W-:Y:S01]  /*0ab0*/  BSSY B0, `(.L_x_20) ;  /* 0x0000009000007945 */ /* 0x000fe20003800000 */
[----:B------:R-:W-:Y:S02]  /*0ac0*/  IMAD.MOV.U32 R12, RZ, RZ, 0x0 ;  /* 0x00000000ff0c7424 */ /* 0x000fe400078e00ff */
[----:B------:R-:W-:-:S07]  /*0ad0*/  IMAD.MOV.U32 R10, RZ, RZ, -0x1 ;  /* 0xffffffffff0a7424 */ /* 0x000fce00078e00ff */
[----:B-1----:R-:W-:Y:S05]  /*0ae0*/  WARPSYNC.COLLECTIVE.ALL `(.L_x_21) ;  /* 0x0000000000147948 */ /* 0x002fea0003c00000 */
[----:B------:R-:W-:-:S04]  /*0af0*/  SHF.L.U32 R12, R12, 0x10, RZ ;  /* 0x000000100c0c7819 */ /* 0x000fc800000006ff */
[----:B------:R-:W-:-:S05]  /*0b00*/  LOP3.LUT R12, R12, 0xf, R11, 0xf8, !PT ;  /* 0x0000000f0c0c7812 */ /* 0x000fca00078ef80b */
[----:B------:R0:W-:Y:S02]  /*0b10*/  BAR.SYNC.DEFER_BLOCKING R12, R12 ;  /* 0x0000000c0000731d */ /* 0x0001e40000010000 */
[----:B0-----:R-:W-:-:S04]  /*0b20*/  SHF.R.U32 R12, R12, 0x10, RZ ;  /* 0x000000100c0c7819 */ /* 0x001fc800000016ff */
[----:B-1----:R-:W-:Y:S05]  /*0b30*/  ENDCOLLECTIVE ;  /* 0x000000000000791b */ /* 0x002fea0003800000 */
.L_x_21:
[----:B------:R-:W-:Y:S05]  /*0b40*/  BSYNC B0 ;  /* 0x0000000000007941 */ /* 0x000fea0003800000 */
.L_x_20:
[----:B------:R-:W-:Y:S05]  /*0b50*/  BRA `(.L_x_22) ;  /* 0xfffffff800b87947 */ /* 0x000fea000383ffff */
.L_x_12:
[----:B------:R-:W-:Y:S01]  /*0b60*/  BSSY B0, `(.L_x_23) ;  /* 0x000000a000007945 */ /* 0x000fe20003800000 */
[----:B0-----:R-:W-:Y:S01]  /*0b70*/  MOV R11, 0x0 ;  /* 0x00000000000b7802 */ /* 0x001fe20000000f00 */
        /* <DEDUP_REMOVED lines=8> */
.L_x_24:
[----:B------:R-:W-:Y:S05]  /*0c00*/  BSYNC B0 ;  /* 0x0000000000007941 */ /* 0x000fea0003800000 */
.L_x_23:
[----:B------:R-:W-:Y:S05]  /*0c10*/  BRA `(.L_x_25) ;  /* 0xfffffff800f87947 */ /* 0x000fea000383ffff */
.L_x_15:
[----:B0-2---:R-:W-:Y:S01]  /*0c20*/  HFMA2 R11, -RZ, RZ, 0, 0 ;  /* 0x00000000ff0b7431 */ /* 0x005fe200000001ff */
        /* <DEDUP_REMOVED lines=9> */
.L_x_27:
[----:B------:R-:W-:Y:S05]  /*0cc0*/  BSYNC B0 ;  /* 0x0000000000007941 */ /* 0x000fea0003800000 */
.L_x_26:
[----:B------:R-:W-:Y:S05]  /*0cd0*/  BRA `(.L_x_28) ;  /* 0xfffffff800ec7947 */ /* 0x000fea000383ffff */
.L_x_19:
[----:B------:R-:W-:Y:S01]  /*0ce0*/  BSSY B0, `(.L_x_29) ;  /* 0x000000a000007945 */ /* 0x000fe20003800000 */
[----:B0-2---:R-:W-:Y:S01]  /*0cf0*/  MOV R11, 0x0 ;  /* 0x00000000000b7802 */ /* 0x005fe20000000f00 */
[----:B------:R-:W-:Y:S01]  /*0d00*/  IMAD.MOV.U32 R12, RZ, RZ, 0x0 ;  /* 0x00000000ff0c7424 */ /* 0x000fe200078e00ff */
[----:B------:R-:W-:-:S07]  /*0d10*/  MOV R10, 0xffffffff ;  /* 0xffffffff000a7802 */ /* 0x000fce0000000f00 */
[----:B-1----:R-:W-:Y:S05]  /*0d20*/  WARPSYNC.COLLECTIVE.ALL `(.L_x_30) ;  /* 0x0000000000147948 */ /* 0x002fea0003c00000 */
[----:B------:R-:W-:-:S04]  /*0d30*/  SHF.L.U32 R12, R12, 0x10, RZ ;  /* 0x000000100c0c7819 */ /* 0x000fc800000006ff */
[----:B------:R-:W-:-:S05]  /*0d40*/  LOP3.LUT R12, R12, 0xf, R11, 0xf8, !PT ;  /* 0x0000000f0c0c7812 */ /* 0x000fca00078ef80b */
[----:B------:R0:W-:Y:S02]  /*0d50*/  BAR.SYNC.DEFER_BLOCKING R12, R12 ;  /* 0x0000000c0000731d */ /* 0x0001e40000010000 */
[----:B0-----:R-:W-:-:S04]  /*0d60*/  SHF.R.U32 R12, R12, 0x10, RZ ;  /* 0x000000100c0c7819 */ /* 0x001fc800000016ff */
[----:B-1----:R-:W-:Y:S05]  /*0d70*/  ENDCOLLECTIVE ;  /* 0x000000000000791b */ /* 0x002fea0003800000 */
.L_x_30:
[----:B------:R-:W-:Y:S05]  /*0d80*/  BSYNC B0 ;  /* 0x0000000000007941 */ /* 0x000fea0003800000 */
.L_x_29:
[----:B------:R-:W-:Y:S05]  /*0d90*/  BRA `(.L_x_31) ;  /* 0xfffffffc00287947 */ /* 0x000fea000383ffff */
.L_x_32:
[----:B------:R-:W-:-:S00]  /*0da0*/  BRA `(.L_x_32) ;  /* 0xfffffffc00fc7947 */ /* 0x000fc0000383ffff */
[----:B------:R-:W-:-:S00]  /*0db0*/  NOP ;  /* 0x0000000000007918 */ /* 0x000fc00000000000 */
        /* <DEDUP_REMOVED lines=12> */
.L_x_33:


//--------------------- .nv.global.init           --------------------------
	.section	.nv.global.init,"aw",@progbits
	.align	4
.nv.global.init:
	.type		mrg32k3aM1SubSeq,@object
	.size		mrg32k3aM1SubSeq,(mrg32k3aM2SubSeq - mrg32k3aM1SubSeq)
mrg32k3aM1SubSeq:
        /*0000*/ 	.byte	0x0b, 0xcc, 0xee, 0x04, 0x73, 0x29, 0x8b, 0x6f, 0xf6, 0x53, 0x03, 0xf6, 0x23, 0xf6, 0xea, 0xda
        /* <DEDUP_REMOVED lines=125> */
	.type		mrg32k3aM2SubSeq,@object
	.size		mrg32k3aM2SubSeq,(mrg32k3aM1 - mrg32k3aM2SubSeq)
mrg32k3aM2SubSeq:
        /* <DEDUP_REMOVED lines=126> */
	.type		mrg32k3aM1,@object
	.size		mrg32k3aM1,(mrg32k3aM1Seq - mrg32k3aM1)
mrg32k3aM1:
        /* <DEDUP_REMOVED lines=144> */
	.type		mrg32k3aM1Seq,@object
	.size		mrg32k3aM1Seq,(mrg32k3aM2 - mrg32k3aM1Seq)
mrg32k3aM1Seq:
        /* <DEDUP_REMOVED lines=144> */
	.type		mrg32k3aM2,@object
	.size		mrg32k3aM2,(mrg32k3aM2Seq - mrg32k3aM2)
mrg32k3aM2:
        /* <DEDUP_REMOVED lines=144> */
	.type		mrg32k3aM2Seq,@object
	.size		mrg32k3aM2Seq,(precalc_xorwow_matrix - mrg32k3aM2Seq)
mrg32k3aM2Seq:
        /* <DEDUP_REMOVED lines=144> */
	.type		precalc_xorwow_matrix,@object
	.size		precalc_xorwow_matrix,(precalc_xorwow_offset_matrix - precalc_xorwow_matrix)
precalc_xorwow_matrix:
        /* <DEDUP_REMOVED lines=6400> */
	.type		precalc_xorwow_offset_matrix,@object
	.size		precalc_xorwow_offset_matrix,(.L_1 - precalc_xorwow_offset_matrix)
precalc_xorwow_offset_matrix:
        /* <DEDUP_REMOVED lines=6400> */
.L_1:


//--------------------- .nv.shared.reserved.0     --------------------------
	.section	.nv.shared.reserved.0,"aw",@nobits
	.weak		__nv_reservedSMEM_offset_0_alias
	.size		__nv_reservedSMEM_offset_0_alias, 0, 64
	.other		__nv_reservedSMEM_offset_0_alias,@"STO_CUDA_RESERVED_SHARED STV_DEFAULT"
__nv_reservedSMEM_offset_0_alias:
	.zero		0
	.zero		64


//--------------------- .nv.constant0._Z11generateMatPViii --------------------------
	.section	.nv.constant0._Z11generateMatPViii,"a",@progbits
	.sectionflags	@""
	.align	4
.nv.constant0._Z11generateMatPViii:
	.zero		912


//--------------------- SYMBOLS --------------------------

	.type		.nv.reservedSmem.offset0,@object
	.size		.nv.reservedSmem.offset0,0x4
